//
// Generated by NVIDIA NVVM Compiler
//
// Compiler Build ID: CL-36424714
// Cuda compilation tools, release 13.0, V13.0.88
// Based on NVVM 20.0.0
//

.version 9.0
.target sm_100
.address_size 64

	// .globl	_Z4gemmPfS_S_

.visible .entry _Z4gemmPfS_S_(
	.param .u64 .ptr .align 1 _Z4gemmPfS_S__param_0,
	.param .u64 .ptr .align 1 _Z4gemmPfS_S__param_1,
	.param .u64 .ptr .align 1 _Z4gemmPfS_S__param_2
)
{


	bar.sync 	0;
	bar.sync 	0;
	bar.sync 	0;
	bar.sync 	0;
	bar.sync 	0;
	bar.sync 	0;
	bar.sync 	0;
	bar.sync 	0;
	bar.sync 	0;
	bar.sync 	0;
	bar.sync 	0;
	bar.sync 	0;
	bar.sync 	0;
	bar.sync 	0;
	bar.sync 	0;
	bar.sync 	0;
	bar.sync 	0;
	bar.sync 	0;
	bar.sync 	0;
	bar.sync 	0;
	bar.sync 	0;
	bar.sync 	0;
	bar.sync 	0;
	bar.sync 	0;
	bar.sync 	0;
	bar.sync 	0;
	bar.sync 	0;
	bar.sync 	0;
	bar.sync 	0;
	bar.sync 	0;
	bar.sync 	0;
	bar.sync 	0;
	bar.sync 	0;
	bar.sync 	0;
	bar.sync 	0;
	bar.sync 	0;
	ret;

}


// ===== COMPILED SASS (sm_100) =====

	.target	sm_100

	.elftype	@"ET_EXEC"


//--------------------- .note.nv.tkinfo           --------------------------
	.section	.note.nv.tkinfo,"",@"SHT_NOTE"
	.sectionflags	@"SHF_NOTE_NV_TKINFO"
	.tkinfo
        /*0018*/ 	.word	0x00000002
        /*0030*/ 	.string	""
        /*0030*/ 	.string	"ptxas"
        /*0030*/ 	.string	"Cuda compilation tools, release 13.0, V13.0.88"
        /*0030*/ 	.string	"Build cuda_13.0.r13.0/compiler.36424714_0"
        /*0030*/ 	.string	"-arch sm_100 -m 64 "



//--------------------- .note.nv.cuinfo           --------------------------
	.section	.note.nv.cuinfo,"",@"SHT_NOTE"
	.sectionflags	@"SHF_NOTE_NV_CUINFO"
        /*0018*/ 	.short	0x0002
        /*001a*/ 	.short	0x0064
        /*001c*/ 	.short	0x0082
	.zero		2


//--------------------- .nv.info                  --------------------------
	.section	.nv.info,"",@"SHT_CUDA_INFO"
	.align	4


	//----- nvinfo : EIATTR_REGCOUNT
	.align		4
        /*0000*/ 	.byte	0x04, 0x2f
        /*0002*/ 	.short	(.L_1 - .L_0)
	.align		4
.L_0:
        /*0004*/ 	.word	index@(_Z4gemmPfS_S_)
        /*0008*/ 	.word	0x00000004


	//----- nvinfo : EIATTR_FRAME_SIZE
	.align		4
.L_1:
        /*000c*/ 	.byte	0x04, 0x11
        /*000e*/ 	.short	(.L_3 - .L_2)
	.align		4
.L_2:
        /*0010*/ 	.word	index@(_Z4gemmPfS_S_)
        /*0014*/ 	.word	0x00000000


	//----- nvinfo : EIATTR_MIN_STACK_SIZE
	.align		4
.L_3:
        /*0018*/ 	.byte	0x04, 0x12
        /*001a*/ 	.short	(.L_5 - .L_4)
	.align		4
.L_4:
        /*001c*/ 	.word	index@(_Z4gemmPfS_S_)
        /*0020*/ 	.word	0x00000000
.L_5:


//--------------------- .nv.compat                --------------------------
	.section	.nv.compat,"",@"SHT_CUDA_COMPAT_INFO"
	.align	4
        /*0000*/ 	.byte	0x02, 0x09, 0x00, 0x00, 0x02, 0x02, 0x01, 0x00, 0x02, 0x05, 0x05, 0x00, 0x03, 0x07, 0x01, 0x01
        /*0010*/ 	.byte	0x02, 0x03, 0x00, 0x00, 0x02, 0x06, 0x01, 0x00, 0x04, 0x0b, 0x08, 0x00, 0x09, 0x00, 0x00, 0x00
        /*0020*/ 	.byte	0x00, 0x00, 0x00, 0x00


//--------------------- .nv.info._Z4gemmPfS_S_    --------------------------
	.section	.nv.info._Z4gemmPfS_S_,"",@"SHT_CUDA_INFO"
	.sectionflags	@""
	.align	4


	//----- nvinfo : EIATTR_CUDA_API_VERSION
	.align		4
        /*0000*/ 	.byte	0x04, 0x37
        /*0002*/ 	.short	(.L_7 - .L_6)
.L_6:
        /*0004*/ 	.word	0x00000082


	//----- nvinfo : EIATTR_KPARAM_INFO
	.align		4
.L_7:
        /*0008*/ 	.byte	0x04, 0x17
        /*000a*/ 	.short	(.L_9 - .L_8)
.L_8:
        /*000c*/ 	.word	0x00000000
        /*0010*/ 	.short	0x0002
        /*0012*/ 	.short	0x0010
        /*0014*/ 	.byte	0x00, 0xf5, 0x21, 0x00


	//----- nvinfo : EIATTR_KPARAM_INFO
	.align		4
.L_9:
        /*0018*/ 	.byte	0x04, 0x17
        /*001a*/ 	.short	(.L_11 - .L_10)
.L_10:
        /*001c*/ 	.word	0x00000000
        /*0020*/ 	.short	0x0001
        /*0022*/ 	.short	0x0008
        /*0024*/ 	.byte	0x00, 0xf5, 0x21, 0x00


	//----- nvinfo : EIATTR_KPARAM_INFO
	.align		4
.L_11:
        /*0028*/ 	.byte	0x04, 0x17
        /*002a*/ 	.short	(.L_13 - .L_12)
.L_12:
        /*002c*/ 	.word	0x00000000
        /*0030*/ 	.short	0x0000
        /*0032*/ 	.short	0x0000
        /*0034*/ 	.byte	0x00, 0xf5, 0x21, 0x00


	//----- nvinfo : EIATTR_SPARSE_MMA_MASK
	.align		4
.L_13:
        /*0038*/ 	.byte	0x03, 0x50
        /*003a*/ 	.short	0x0000


	//----- nvinfo : EIATTR_MAXREG_COUNT
	.align		4
        /*003c*/ 	.byte	0x03, 0x1b
        /*003e*/ 	.short	0x00ff


	//----- nvinfo : EIATTR_NUM_BARRIERS
	.align		4
        /*0040*/ 	.byte	0x02, 0x4c
        /*0042*/ 	.byte	0x01
	.zero		1


	//----- nvinfo : EIATTR_MERCURY_ISA_VERSION
	.align		4
        /*0044*/ 	.byte	0x03, 0x5f
        /*0046*/ 	.short	0x0101


	//----- nvinfo : EIATTR_VRC_CTA_INIT_COUNT
	.align		4
        /*0048*/ 	.byte	0x02, 0x4a
	.zero		1
	.zero		1


	//----- nvinfo : EIATTR_EXIT_INSTR_OFFSETS
	.align		4
        /*004c*/ 	.byte	0x04, 0x1c
        /*004e*/ 	.short	(.L_15 - .L_14)


	//   ....[0]....
.L_14:
        /*0050*/ 	.word	0x00000250


	//----- nvinfo : EIATTR_CBANK_PARAM_SIZE
	.align		4
.L_15:
        /*0054*/ 	.byte	0x03, 0x19
        /*0056*/ 	.short	0x0018


	//----- nvinfo : EIATTR_PARAM_CBANK
	.align		4
        /*0058*/ 	.byte	0x04, 0x0a
        /*005a*/ 	.short	(.L_17 - .L_16)
	.align		4
.L_16:
        /*005c*/ 	.word	index@(.nv.constant0._Z4gemmPfS_S_)
        /*0060*/ 	.short	0x0380
        /*0062*/ 	.short	0x0018


	//----- nvinfo : EIATTR_SW_WAR
	.align		4
.L_17:
        /*0064*/ 	.byte	0x04, 0x36
        /*0066*/ 	.short	(.L_19 - .L_18)
.L_18:
        /*0068*/ 	.word	0x00000008
.L_19:


//--------------------- .nv.callgraph             --------------------------
	.section	.nv.callgraph,"",@"SHT_CUDA_CALLGRAPH"
	.align	4
	.sectionentsize	8
	.align		4
        /*0000*/ 	.word	0x00000000
	.align		4
        /*0004*/ 	.word	0xffffffff
	.align		4
        /*0008*/ 	.word	0x00000000
	.align		4
        /*000c*/ 	.word	0xfffffffe
	.align		4
        /*0010*/ 	.word	0x00000000
	.align		4
        /*0014*/ 	.word	0xfffffffd
	.align		4
        /*0018*/ 	.word	0x00000000
	.align		4
        /*001c*/ 	.word	0xfffffffc


//--------------------- .text._Z4gemmPfS_S_       --------------------------
	.section	.text._Z4gemmPfS_S_,"ax",@progbits
	.align	128
        .global         _Z4gemmPfS_S_
        .type           _Z4gemmPfS_S_,@function
        .size           _Z4gemmPfS_S_,(.L_x_1 - _Z4gemmPfS_S_)
        .other          _Z4gemmPfS_S_,@"STO_CUDA_ENTRY STV_DEFAULT"
_Z4gemmPfS_S_:
.text._Z4gemmPfS_S_:
[----:B------:R-:W-:Y:S08]  /*0000*/  LDC R1, c[0x0][0x37c] ;  /* 0x0000df00ff017b82 */ /* 0x000ff00000000800 */
[----:B------:R-:W-:Y:S08]  /*0010*/  BAR.SYNC.DEFER_BLOCKING 0x0 ;  /* 0x0000000000007b1d */ /* 0x000ff00000010000 */
        /* <DEDUP_REMOVED lines=34> */
[----:B------:R-:W-:Y:S06]  /*0240*/  BAR.SYNC.DEFER_BLOCKING 0x0 ;  /* 0x0000000000007b1d */ /* 0x000fec0000010000 */
[----:B------:R-:W-:Y:S05]  /*0250*/  EXIT ;  /* 0x000000000000794d */ /* 0x000fea0003800000 */
.L_x_0:
[----:B------:R-:W-:-:S00]  /*0260*/  BRA `(.L_x_0) ;  /* 0xfffffffc00fc7947 */ /* 0x000fc0000383ffff */
[----:B------:R-:W-:-:S00]  /*0270*/  NOP ;  /* 0x0000000000007918 */ /* 0x000fc00000000000 */
        /* <DEDUP_REMOVED lines=8> */
.L_x_1:


//--------------------- .nv.shared.reserved.0     --------------------------
	.section	.nv.shared.reserved.0,"aw",@nobits
	.weak		__nv_reservedSMEM_offset_0_alias
	.size		__nv_reservedSMEM_offset_0_alias, 0, 64
	.other		__nv_reservedSMEM_offset_0_alias,@"STO_CUDA_RESERVED_SHARED STV_DEFAULT"
__nv_reservedSMEM_offset_0_alias:
	.zero		0
	.zero		64


//--------------------- .nv.constant0._Z4gemmPfS_S_ --------------------------
	.section	.nv.constant0._Z4gemmPfS_S_,"a",@progbits
	.sectionflags	@""
	.align	4
.nv.constant0._Z4gemmPfS_S_:
	.zero		920


//--------------------- SYMBOLS --------------------------

	.type		.nv.reservedSmem.offset0,@object
	.size		.nv.reservedSmem.offset0,0x4
